//
// Generated by NVIDIA NVVM Compiler
//
// Compiler Build ID: CL-36424714
// Cuda compilation tools, release 13.0, V13.0.88
// Based on NVVM 20.0.0
//

.version 9.0
.target sm_100
.address_size 64

	// .globl	_Z6squarePfS_

.visible .entry _Z6squarePfS_(
	.param .u64 .ptr .align 1 _Z6squarePfS__param_0,
	.param .u64 .ptr .align 1 _Z6squarePfS__param_1
)
{
	.reg .b32 	%r<2>;
	.reg .b32 	%f<3>;
	.reg .b64 	%rd<8>;

	ld.param.u64 	%rd1, [_Z6squarePfS__param_0];
	ld.param.u64 	%rd2, [_Z6squarePfS__param_1];
	cvta.to.global.u64 	%rd3, %rd1;
	cvta.to.global.u64 	%rd4, %rd2;
	mov.u32 	%r1, %tid.x;
	mul.wide.u32 	%rd5, %r1, 4;
	add.s64 	%rd6, %rd4, %rd5;
	ld.global.f32 	%f1, [%rd6];
	mul.f32 	%f2, %f1, %f1;
	add.s64 	%rd7, %rd3, %rd5;
	st.global.f32 	[%rd7], %f2;
	ret;

}
	// .globl	_Z8calcToChPfPiS_S_S0_iii
.visible .entry _Z8calcToChPfPiS_S_S0_iii(
	.param .u64 .ptr .align 1 _Z8calcToChPfPiS_S_S0_iii_param_0,
	.param .u64 .ptr .align 1 _Z8calcToChPfPiS_S_S0_iii_param_1,
	.param .u64 .ptr .align 1 _Z8calcToChPfPiS_S_S0_iii_param_2,
	.param .u64 .ptr .align 1 _Z8calcToChPfPiS_S_S0_iii_param_3,
	.param .u64 .ptr .align 1 _Z8calcToChPfPiS_S_S0_iii_param_4,
	.param .u32 _Z8calcToChPfPiS_S_S0_iii_param_5,
	.param .u32 _Z8calcToChPfPiS_S_S0_iii_param_6,
	.param .u32 _Z8calcToChPfPiS_S_S0_iii_param_7
)
{
	.reg .pred 	%p<25>;
	.reg .b32 	%r<33>;
	.reg .b32 	%f<146>;
	.reg .b64 	%rd<23>;
	.reg .b64 	%fd<4>;

	ld.param.u64 	%rd10, [_Z8calcToChPfPiS_S_S0_iii_param_0];
	ld.param.u64 	%rd11, [_Z8calcToChPfPiS_S_S0_iii_param_1];
	ld.param.u64 	%rd13, [_Z8calcToChPfPiS_S_S0_iii_param_2];
	ld.param.u64 	%rd14, [_Z8calcToChPfPiS_S_S0_iii_param_3];
	ld.param.u64 	%rd12, [_Z8calcToChPfPiS_S_S0_iii_param_4];
	ld.param.u32 	%r6, [_Z8calcToChPfPiS_S_S0_iii_param_5];
	ld.param.u32 	%r7, [_Z8calcToChPfPiS_S_S0_iii_param_6];
	ld.param.u32 	%r8, [_Z8calcToChPfPiS_S_S0_iii_param_7];
	cvta.to.global.u64 	%rd1, %rd14;
	cvta.to.global.u64 	%rd2, %rd13;
	mov.u32 	%r1, %tid.x;
	setp.lt.s32 	%p1, %r6, 1;
	@%p1 bra 	$L__BB1_19;
	cvta.to.global.u64 	%rd15, %rd11;
	cvta.to.global.u64 	%rd16, %rd10;
	mul.wide.u32 	%rd17, %r1, 4;
	add.s64 	%rd3, %rd2, %rd17;
	cvt.rn.f32.s32 	%f1, %r7;
	add.s64 	%rd4, %rd1, %rd17;
	cvt.rn.f32.s32 	%f2, %r8;
	add.s64 	%rd5, %rd15, %rd17;
	add.s64 	%rd6, %rd16, %rd17;
	neg.s32 	%r32, %r6;
	cvta.to.global.u64 	%rd22, %rd12;
	mov.f32 	%f145, 0f5218C29C;
$L__BB1_2:
	ld.global.f32 	%f4, [%rd3];
	setp.neu.f32 	%p2, %f4, %f1;
	@%p2 bra 	$L__BB1_5;
	ld.global.f32 	%f20, [%rd4];
	setp.neu.f32 	%p3, %f20, %f2;
	@%p3 bra 	$L__BB1_5;
	st.global.u32 	[%rd5], %r1;
	mov.b32 	%r31, 0;
	st.global.u32 	[%rd6], %r31;
	mov.f32 	%f145, 0f00000000;
	bra.uni 	$L__BB1_18;
$L__BB1_5:
	ld.global.u32 	%r4, [%rd22];
	setp.eq.s32 	%p4, %r4, -1;
	@%p4 bra 	$L__BB1_18;
	mul.wide.s32 	%rd18, %r4, 4;
	add.s64 	%rd19, %rd2, %rd18;
	ld.global.f32 	%f22, [%rd19];
	sub.f32 	%f23, %f22, %f4;
	abs.f32 	%f5, %f23;
	abs.f32 	%f6, %f5;
	setp.eq.f32 	%p5, %f5, 0f3F800000;
	mov.f32 	%f143, 0f3F800000;
	@%p5 bra 	$L__BB1_11;
	setp.num.f32 	%p6, %f6, %f6;
	@%p6 bra 	$L__BB1_9;
	mov.f32 	%f79, 0f40000000;
	add.rn.f32 	%f143, %f5, %f79;
	bra.uni 	$L__BB1_11;
$L__BB1_9:
	setp.lt.f32 	%p7, %f6, 0f00800000;
	mul.f32 	%f24, %f6, 0f4B800000;
	selp.f32 	%f25, %f24, %f6, %p7;
	mov.b32 	%r9, %f25;
	add.s32 	%r10, %r9, -1060439283;
	and.b32  	%r11, %r10, -8388608;
	sub.s32 	%r12, %r9, %r11;
	mov.b32 	%f26, %r12;
	cvt.rn.f32.s32 	%f27, %r11;
	selp.f32 	%f28, 0fC1C00000, 0f00000000, %p7;
	fma.rn.f32 	%f29, %f27, 0f34000000, %f28;
	add.f32 	%f30, %f26, 0fBF800000;
	add.f32 	%f31, %f26, 0f3F800000;
	rcp.approx.ftz.f32 	%f32, %f31;
	add.f32 	%f33, %f30, %f30;
	mul.f32 	%f34, %f33, %f32;
	mul.f32 	%f35, %f34, %f34;
	neg.f32 	%f36, %f34;
	sub.f32 	%f37, %f30, %f34;
	add.f32 	%f38, %f37, %f37;
	fma.rn.f32 	%f39, %f36, %f30, %f38;
	mul.rn.f32 	%f40, %f32, %f39;
	fma.rn.f32 	%f41, %f35, 0f3A2C32E4, 0f3B52E7DB;
	fma.rn.f32 	%f42, %f41, %f35, 0f3C93BB73;
	fma.rn.f32 	%f43, %f42, %f35, 0f3DF6384F;
	mul.rn.f32 	%f44, %f43, %f35;
	fma.rn.f32 	%f45, %f34, 0f3FB8AA3B, %f29;
	mul.f32 	%f46, %f44, 0f40400000;
	sub.f32 	%f47, %f29, %f45;
	fma.rn.f32 	%f48, %f34, 0f3FB8AA3B, %f47;
	fma.rn.f32 	%f49, %f40, 0f3FB8AA3B, %f48;
	fma.rn.f32 	%f50, %f34, 0f32A55E34, %f49;
	fma.rn.f32 	%f51, %f46, %f40, %f50;
	fma.rn.f32 	%f52, %f44, %f34, %f51;
	add.rn.f32 	%f53, %f45, %f52;
	mov.f32 	%f54, 0f40000000;
	mul.rn.f32 	%f55, %f53, %f54;
	cvt.rni.f32.f32 	%f56, %f55;
	sub.f32 	%f57, %f55, %f56;
	neg.f32 	%f58, %f55;
	fma.rn.f32 	%f59, %f53, 0f40000000, %f58;
	neg.f32 	%f60, %f45;
	add.rn.f32 	%f61, %f53, %f60;
	neg.f32 	%f62, %f61;
	add.rn.f32 	%f63, %f52, %f62;
	fma.rn.f32 	%f64, %f63, 0f40000000, %f59;
	add.f32 	%f65, %f57, %f64;
	setp.gt.f32 	%p8, %f56, 0f00000000;
	selp.b32 	%r13, 0, -2097152000, %p8;
	setp.neu.f32 	%p9, %f5, 0f00000000;
	setp.neu.f32 	%p10, %f6, 0f7F800000;
	setp.lt.f32 	%p11, %f55, 0f00000000;
	selp.f32 	%f66, 0f00000000, 0f7F800000, %p11;
	abs.f32 	%f67, %f55;
	setp.gt.f32 	%p12, %f67, 0f43180000;
	cvt.rzi.s32.f32 	%r14, %f56;
	shl.b32 	%r15, %r14, 23;
	sub.s32 	%r16, %r15, %r13;
	mov.b32 	%f68, %r16;
	add.s32 	%r17, %r13, 2130706432;
	mov.b32 	%f69, %r17;
	fma.rn.f32 	%f70, %f65, 0f391FCB8E, 0f3AAF85ED;
	fma.rn.f32 	%f71, %f70, %f65, 0f3C1D9856;
	fma.rn.f32 	%f72, %f71, %f65, 0f3D6357BB;
	fma.rn.f32 	%f73, %f72, %f65, 0f3E75FDEC;
	fma.rn.f32 	%f74, %f73, %f65, 0f3F317218;
	fma.rn.f32 	%f75, %f74, %f65, 0f3F800000;
	mul.f32 	%f76, %f75, %f69;
	mul.f32 	%f77, %f76, %f68;
	selp.f32 	%f143, %f66, %f77, %p12;
	and.pred  	%p13, %p9, %p10;
	@%p13 bra 	$L__BB1_11;
	add.f32 	%f78, %f5, %f5;
	mov.b32 	%r18, %f78;
	and.b32  	%r19, %r18, 2147483647;
	mov.b32 	%f143, %r19;
$L__BB1_11:
	add.s64 	%rd21, %rd1, %rd18;
	ld.global.f32 	%f81, [%rd21];
	ld.global.f32 	%f82, [%rd4];
	sub.f32 	%f83, %f81, %f82;
	abs.f32 	%f11, %f83;
	abs.f32 	%f12, %f11;
	setp.eq.f32 	%p14, %f11, 0f3F800000;
	mov.f32 	%f144, 0f3F800000;
	@%p14 bra 	$L__BB1_16;
	setp.num.f32 	%p15, %f12, %f12;
	@%p15 bra 	$L__BB1_14;
	mov.f32 	%f139, 0f40000000;
	add.rn.f32 	%f144, %f11, %f139;
	bra.uni 	$L__BB1_16;
$L__BB1_14:
	setp.lt.f32 	%p16, %f12, 0f00800000;
	mul.f32 	%f84, %f12, 0f4B800000;
	selp.f32 	%f85, %f84, %f12, %p16;
	mov.b32 	%r20, %f85;
	add.s32 	%r21, %r20, -1060439283;
	and.b32  	%r22, %r21, -8388608;
	sub.s32 	%r23, %r20, %r22;
	mov.b32 	%f86, %r23;
	cvt.rn.f32.s32 	%f87, %r22;
	selp.f32 	%f88, 0fC1C00000, 0f00000000, %p16;
	fma.rn.f32 	%f89, %f87, 0f34000000, %f88;
	add.f32 	%f90, %f86, 0fBF800000;
	add.f32 	%f91, %f86, 0f3F800000;
	rcp.approx.ftz.f32 	%f92, %f91;
	add.f32 	%f93, %f90, %f90;
	mul.f32 	%f94, %f93, %f92;
	mul.f32 	%f95, %f94, %f94;
	neg.f32 	%f96, %f94;
	sub.f32 	%f97, %f90, %f94;
	add.f32 	%f98, %f97, %f97;
	fma.rn.f32 	%f99, %f96, %f90, %f98;
	mul.rn.f32 	%f100, %f92, %f99;
	fma.rn.f32 	%f101, %f95, 0f3A2C32E4, 0f3B52E7DB;
	fma.rn.f32 	%f102, %f101, %f95, 0f3C93BB73;
	fma.rn.f32 	%f103, %f102, %f95, 0f3DF6384F;
	mul.rn.f32 	%f104, %f103, %f95;
	fma.rn.f32 	%f105, %f94, 0f3FB8AA3B, %f89;
	mul.f32 	%f106, %f104, 0f40400000;
	sub.f32 	%f107, %f89, %f105;
	fma.rn.f32 	%f108, %f94, 0f3FB8AA3B, %f107;
	fma.rn.f32 	%f109, %f100, 0f3FB8AA3B, %f108;
	fma.rn.f32 	%f110, %f94, 0f32A55E34, %f109;
	fma.rn.f32 	%f111, %f106, %f100, %f110;
	fma.rn.f32 	%f112, %f104, %f94, %f111;
	add.rn.f32 	%f113, %f105, %f112;
	mov.f32 	%f114, 0f40000000;
	mul.rn.f32 	%f115, %f113, %f114;
	cvt.rni.f32.f32 	%f116, %f115;
	sub.f32 	%f117, %f115, %f116;
	neg.f32 	%f118, %f115;
	fma.rn.f32 	%f119, %f113, 0f40000000, %f118;
	neg.f32 	%f120, %f105;
	add.rn.f32 	%f121, %f113, %f120;
	neg.f32 	%f122, %f121;
	add.rn.f32 	%f123, %f112, %f122;
	fma.rn.f32 	%f124, %f123, 0f40000000, %f119;
	add.f32 	%f125, %f117, %f124;
	setp.gt.f32 	%p17, %f116, 0f00000000;
	selp.b32 	%r24, 0, -2097152000, %p17;
	setp.neu.f32 	%p18, %f11, 0f00000000;
	setp.neu.f32 	%p19, %f12, 0f7F800000;
	setp.lt.f32 	%p20, %f115, 0f00000000;
	selp.f32 	%f126, 0f00000000, 0f7F800000, %p20;
	abs.f32 	%f127, %f115;
	setp.gt.f32 	%p21, %f127, 0f43180000;
	cvt.rzi.s32.f32 	%r25, %f116;
	shl.b32 	%r26, %r25, 23;
	sub.s32 	%r27, %r26, %r24;
	mov.b32 	%f128, %r27;
	add.s32 	%r28, %r24, 2130706432;
	mov.b32 	%f129, %r28;
	fma.rn.f32 	%f130, %f125, 0f391FCB8E, 0f3AAF85ED;
	fma.rn.f32 	%f131, %f130, %f125, 0f3C1D9856;
	fma.rn.f32 	%f132, %f131, %f125, 0f3D6357BB;
	fma.rn.f32 	%f133, %f132, %f125, 0f3E75FDEC;
	fma.rn.f32 	%f134, %f133, %f125, 0f3F317218;
	fma.rn.f32 	%f135, %f134, %f125, 0f3F800000;
	mul.f32 	%f136, %f135, %f129;
	mul.f32 	%f137, %f136, %f128;
	selp.f32 	%f144, %f126, %f137, %p21;
	and.pred  	%p22, %p18, %p19;
	@%p22 bra 	$L__BB1_16;
	add.f32 	%f138, %f11, %f11;
	mov.b32 	%r29, %f138;
	and.b32  	%r30, %r29, 2147483647;
	mov.b32 	%f144, %r30;
$L__BB1_16:
	add.f32 	%f17, %f143, %f144;
	setp.geu.f32 	%p23, %f17, %f145;
	@%p23 bra 	$L__BB1_18;
	st.global.u32 	[%rd5], %r4;
	cvt.f64.f32 	%fd1, %f17;
	fma.rn.f64 	%fd2, %fd1, 0d3E8AD7F29ABCAF49, 0d3F1A36E2EB1C432C;
	add.f64 	%fd3, %fd2, 0d3F1A36E2EB1C432C;
	cvt.rn.f32.f64 	%f140, %fd3;
	st.global.f32 	[%rd6], %f140;
	mov.f32 	%f145, %f17;
$L__BB1_18:
	add.s64 	%rd22, %rd22, 4;
	add.s32 	%r32, %r32, 1;
	setp.ne.s32 	%p24, %r32, 0;
	@%p24 bra 	$L__BB1_2;
$L__BB1_19:
	ret;

}


// ===== COMPILED SASS (sm_100) =====

	.target	sm_100

	.elftype	@"ET_EXEC"


//--------------------- .note.nv.tkinfo           --------------------------
	.section	.note.nv.tkinfo,"",@"SHT_NOTE"
	.sectionflags	@"SHF_NOTE_NV_TKINFO"
	.tkinfo
        /*0018*/ 	.word	0x00000002
        /*0030*/ 	.string	""
        /*0030*/ 	.string	"ptxas"
        /*0030*/ 	.string	"Cuda compilation tools, release 13.0, V13.0.88"
        /*0030*/ 	.string	"Build cuda_13.0.r13.0/compiler.36424714_0"
        /*0030*/ 	.string	"-arch sm_100 -m 64 "



//--------------------- .note.nv.cuinfo           --------------------------
	.section	.note.nv.cuinfo,"",@"SHT_NOTE"
	.sectionflags	@"SHF_NOTE_NV_CUINFO"
        /*0018*/ 	.short	0x0002
        /*001a*/ 	.short	0x0064
        /*001c*/ 	.short	0x0082
	.zero		2


//--------------------- .nv.info                  --------------------------
	.section	.nv.info,"",@"SHT_CUDA_INFO"
	.align	4


	//----- nvinfo : EIATTR_REGCOUNT
	.align		4
        /*0000*/ 	.byte	0x04, 0x2f
        /*0002*/ 	.short	(.L_1 - .L_0)
	.align		4
.L_0:
        /*0004*/ 	.word	index@(_Z6squarePfS_)
        /*0008*/ 	.word	0x0000000a


	//----- nvinfo : EIATTR_FRAME_SIZE
	.align		4
.L_1:
        /*000c*/ 	.byte	0x04, 0x11
        /*000e*/ 	.short	(.L_3 - .L_2)
	.align		4
.L_2:
        /*0010*/ 	.word	index@(_Z6squarePfS_)
        /*0014*/ 	.word	0x00000000


	//----- nvinfo : EIATTR_REGCOUNT
	.align		4
.L_3:
        /*0018*/ 	.byte	0x04, 0x2f
        /*001a*/ 	.short	(.L_5 - .L_4)
	.align		4
.L_4:
        /*001c*/ 	.word	index@(_Z8calcToChPfPiS_S_S0_iii)
        /*0020*/ 	.word	0x0000001d


	//----- nvinfo : EIATTR_FRAME_SIZE
	.align		4
.L_5:
        /*0024*/ 	.byte	0x04, 0x11
        /*0026*/ 	.short	(.L_7 - .L_6)
	.align		4
.L_6:
        /*0028*/ 	.word	index@(_Z8calcToChPfPiS_S_S0_iii)
        /*002c*/ 	.word	0x00000000


	//----- nvinfo : EIATTR_MIN_STACK_SIZE
	.align		4
.L_7:
        /*0030*/ 	.byte	0x04, 0x12
        /*0032*/ 	.short	(.L_9 - .L_8)
	.align		4
.L_8:
        /*0034*/ 	.word	index@(_Z8calcToChPfPiS_S_S0_iii)
        /*0038*/ 	.word	0x00000000


	//----- nvinfo : EIATTR_MIN_STACK_SIZE
	.align		4
.L_9:
        /*003c*/ 	.byte	0x04, 0x12
        /*003e*/ 	.short	(.L_11 - .L_10)
	.align		4
.L_10:
        /*0040*/ 	.word	index@(_Z6squarePfS_)
        /*0044*/ 	.word	0x00000000
.L_11:


//--------------------- .nv.compat                --------------------------
	.section	.nv.compat,"",@"SHT_CUDA_COMPAT_INFO"
	.align	4
        /*0000*/ 	.byte	0x02, 0x09, 0x00, 0x00, 0x02, 0x02, 0x01, 0x00, 0x02, 0x05, 0x05, 0x00, 0x03, 0x07, 0x01, 0x01
        /*0010*/ 	.byte	0x02, 0x03, 0x00, 0x00, 0x02, 0x06, 0x01, 0x00, 0x04, 0x0b, 0x08, 0x00, 0x01, 0x00, 0x00, 0x00
        /*0020*/ 	.byte	0x00, 0x00, 0x00, 0x00


//--------------------- .nv.info._Z8calcToChPfPiS_S_S0_iii --------------------------
	.section	.nv.info._Z8calcToChPfPiS_S_S0_iii,"",@"SHT_CUDA_INFO"
	.sectionflags	@""
	.align	4


	//----- nvinfo : EIATTR_CUDA_API_VERSION
	.align		4
        /*0000*/ 	.byte	0x04, 0x37
        /*0002*/ 	.short	(.L_13 - .L_12)
.L_12:
        /*0004*/ 	.word	0x00000082


	//----- nvinfo : EIATTR_KPARAM_INFO
	.align		4
.L_13:
        /*0008*/ 	.byte	0x04, 0x17
        /*000a*/ 	.short	(.L_15 - .L_14)
.L_14:
        /*000c*/ 	.word	0x00000000
        /*0010*/ 	.short	0x0007
        /*0012*/ 	.short	0x0030
        /*0014*/ 	.byte	0x00, 0xf0, 0x11, 0x00


	//----- nvinfo : EIATTR_KPARAM_INFO
	.align		4
.L_15:
        /*0018*/ 	.byte	0x04, 0x17
        /*001a*/ 	.short	(.L_17 - .L_16)
.L_16:
        /*001c*/ 	.word	0x00000000
        /*0020*/ 	.short	0x0006
        /*0022*/ 	.short	0x002c
        /*0024*/ 	.byte	0x00, 0xf0, 0x11, 0x00


	//----- nvinfo : EIATTR_KPARAM_INFO
	.align		4
.L_17:
        /*0028*/ 	.byte	0x04, 0x17
        /*002a*/ 	.short	(.L_19 - .L_18)
.L_18:
        /*002c*/ 	.word	0x00000000
        /*0030*/ 	.short	0x0005
        /*0032*/ 	.short	0x0028
        /*0034*/ 	.byte	0x00, 0xf0, 0x11, 0x00


	//----- nvinfo : EIATTR_KPARAM_INFO
	.align		4
.L_19:
        /*0038*/ 	.byte	0x04, 0x17
        /*003a*/ 	.short	(.L_21 - .L_20)
.L_20:
        /*003c*/ 	.word	0x00000000
        /*0040*/ 	.short	0x0004
        /*0042*/ 	.short	0x0020
        /*0044*/ 	.byte	0x00, 0xf5, 0x21, 0x00


	//----- nvinfo : EIATTR_KPARAM_INFO
	.align		4
.L_21:
        /*0048*/ 	.byte	0x04, 0x17
        /*004a*/ 	.short	(.L_23 - .L_22)
.L_22:
        /*004c*/ 	.word	0x00000000
        /*0050*/ 	.short	0x0003
        /*0052*/ 	.short	0x0018
        /*0054*/ 	.byte	0x00, 0xf5, 0x21, 0x00


	//----- nvinfo : EIATTR_KPARAM_INFO
	.align		4
.L_23:
        /*0058*/ 	.byte	0x04, 0x17
        /*005a*/ 	.short	(.L_25 - .L_24)
.L_24:
        /*005c*/ 	.word	0x00000000
        /*0060*/ 	.short	0x0002
        /*0062*/ 	.short	0x0010
        /*0064*/ 	.byte	0x00, 0xf5, 0x21, 0x00


	//----- nvinfo : EIATTR_KPARAM_INFO
	.align		4
.L_25:
        /*0068*/ 	.byte	0x04, 0x17
        /*006a*/ 	.short	(.L_27 - .L_26)
.L_26:
        /*006c*/ 	.word	0x00000000
        /*0070*/ 	.short	0x0001
        /*0072*/ 	.short	0x0008
        /*0074*/ 	.byte	0x00, 0xf5, 0x21, 0x00


	//----- nvinfo : EIATTR_KPARAM_INFO
	.align		4
.L_27:
        /*0078*/ 	.byte	0x04, 0x17
        /*007a*/ 	.short	(.L_29 - .L_28)
.L_28:
        /*007c*/ 	.word	0x00000000
        /*0080*/ 	.short	0x0000
        /*0082*/ 	.short	0x0000
        /*0084*/ 	.byte	0x00, 0xf5, 0x21, 0x00


	//----- nvinfo : EIATTR_SPARSE_MMA_MASK
	.align		4
.L_29:
        /*0088*/ 	.byte	0x03, 0x50
        /*008a*/ 	.short	0x0000


	//----- nvinfo : EIATTR_MAXREG_COUNT
	.align		4
        /*008c*/ 	.byte	0x03, 0x1b
        /*008e*/ 	.short	0x00ff


	//----- nvinfo : EIATTR_MERCURY_ISA_VERSION
	.align		4
        /*0090*/ 	.byte	0x03, 0x5f
        /*0092*/ 	.short	0x0101


	//----- nvinfo : EIATTR_VRC_CTA_INIT_COUNT
	.align		4
        /*0094*/ 	.byte	0x02, 0x4a
	.zero		1
	.zero		1


	//----- nvinfo : EIATTR_EXIT_INSTR_OFFSETS
	.align		4
        /*0098*/ 	.byte	0x04, 0x1c
        /*009a*/ 	.short	(.L_31 - .L_30)


	//   ....[0]....
.L_30:
        /*009c*/ 	.word	0x00000030


	//   ....[1]....
        /*00a0*/ 	.word	0x00000d00


	//----- nvinfo : EIATTR_CRS_STACK_SIZE
	.align		4
.L_31:
        /*00a4*/ 	.byte	0x04, 0x1e
        /*00a6*/ 	.short	(.L_33 - .L_32)
.L_32:
        /*00a8*/ 	.word	0x00000000


	//----- nvinfo : EIATTR_CBANK_PARAM_SIZE
	.align		4
.L_33:
        /*00ac*/ 	.byte	0x03, 0x19
        /*00ae*/ 	.short	0x0034


	//----- nvinfo : EIATTR_PARAM_CBANK
	.align		4
        /*00b0*/ 	.byte	0x04, 0x0a
        /*00b2*/ 	.short	(.L_35 - .L_34)
	.align		4
.L_34:
        /*00b4*/ 	.word	index@(.nv.constant0._Z8calcToChPfPiS_S_S0_iii)
        /*00b8*/ 	.short	0x0380
        /*00ba*/ 	.short	0x0034


	//----- nvinfo : EIATTR_SW_WAR
	.align		4
.L_35:
        /*00bc*/ 	.byte	0x04, 0x36
        /*00be*/ 	.short	(.L_37 - .L_36)
.L_36:
        /*00c0*/ 	.word	0x00000008
.L_37:


//--------------------- .nv.info._Z6squarePfS_    --------------------------
	.section	.nv.info._Z6squarePfS_,"",@"SHT_CUDA_INFO"
	.sectionflags	@""
	.align	4


	//----- nvinfo : EIATTR_CUDA_API_VERSION
	.align		4
        /*0000*/ 	.byte	0x04, 0x37
        /*0002*/ 	.short	(.L_39 - .L_38)
.L_38:
        /*0004*/ 	.word	0x00000082


	//----- nvinfo : EIATTR_KPARAM_INFO
	.align		4
.L_39:
        /*0008*/ 	.byte	0x04, 0x17
        /*000a*/ 	.short	(.L_41 - .L_40)
.L_40:
        /*000c*/ 	.word	0x00000000
        /*0010*/ 	.short	0x0001
        /*0012*/ 	.short	0x0008
        /*0014*/ 	.byte	0x00, 0xf5, 0x21, 0x00


	//----- nvinfo : EIATTR_KPARAM_INFO
	.align		4
.L_41:
        /*0018*/ 	.byte	0x04, 0x17
        /*001a*/ 	.short	(.L_43 - .L_42)
.L_42:
        /*001c*/ 	.word	0x00000000
        /*0020*/ 	.short	0x0000
        /*0022*/ 	.short	0x0000
        /*0024*/ 	.byte	0x00, 0xf5, 0x21, 0x00


	//----- nvinfo : EIATTR_SPARSE_MMA_MASK
	.align		4
.L_43:
        /*0028*/ 	.byte	0x03, 0x50
        /*002a*/ 	.short	0x0000


	//----- nvinfo : EIATTR_MAXREG_COUNT
	.align		4
        /*002c*/ 	.byte	0x03, 0x1b
        /*002e*/ 	.short	0x00ff


	//----- nvinfo : EIATTR_MERCURY_ISA_VERSION
	.align		4
        /*0030*/ 	.byte	0x03, 0x5f
        /*0032*/ 	.short	0x0101


	//----- nvinfo : EIATTR_VRC_CTA_INIT_COUNT
	.align		4
        /*0034*/ 	.byte	0x02, 0x4a
	.zero		1
	.zero		1


	//----- nvinfo : EIATTR_EXIT_INSTR_OFFSETS
	.align		4
        /*0038*/ 	.byte	0x04, 0x1c
        /*003a*/ 	.short	(.L_45 - .L_44)


	//   ....[0]....
.L_44:
        /*003c*/ 	.word	0x000000a0


	//----- nvinfo : EIATTR_CBANK_PARAM_SIZE
	.align		4
.L_45:
        /*0040*/ 	.byte	0x03, 0x19
        /*0042*/ 	.short	0x0010


	//----- nvinfo : EIATTR_PARAM_CBANK
	.align		4
        /*0044*/ 	.byte	0x04, 0x0a
        /*0046*/ 	.short	(.L_47 - .L_46)
	.align		4
.L_46:
        /*0048*/ 	.word	index@(.nv.constant0._Z6squarePfS_)
        /*004c*/ 	.short	0x0380
        /*004e*/ 	.short	0x0010


	//----- nvinfo : EIATTR_SW_WAR
	.align		4
.L_47:
        /*0050*/ 	.byte	0x04, 0x36
        /*0052*/ 	.short	(.L_49 - .L_48)
.L_48:
        /*0054*/ 	.word	0x00000008
.L_49:


//--------------------- .nv.callgraph             --------------------------
	.section	.nv.callgraph,"",@"SHT_CUDA_CALLGRAPH"
	.align	4
	.sectionentsize	8
	.align		4
        /*0000*/ 	.word	0x00000000
	.align		4
        /*0004*/ 	.word	0xffffffff
	.align		4
        /*0008*/ 	.word	0x00000000
	.align		4
        /*000c*/ 	.word	0xfffffffe
	.align		4
        /*0010*/ 	.word	0x00000000
	.align		4
        /*0014*/ 	.word	0xfffffffd
	.align		4
        /*0018*/ 	.word	0x00000000
	.align		4
        /*001c*/ 	.word	0xfffffffc


//--------------------- .text._Z8calcToChPfPiS_S_S0_iii --------------------------
	.section	.text._Z8calcToChPfPiS_S_S0_iii,"ax",@progbits
	.align	128
        .global         _Z8calcToChPfPiS_S_S0_iii
        .type           _Z8calcToChPfPiS_S_S0_iii,@function
        .size           _Z8calcToChPfPiS_S_S0_iii,(.L_x_11 - _Z8calcToChPfPiS_S_S0_iii)
        .other          _Z8calcToChPfPiS_S_S0_iii,@"STO_CUDA_ENTRY STV_DEFAULT"
_Z8calcToChPfPiS_S_S0_iii:
.text._Z8calcToChPfPiS_S_S0_iii:
[----:B------:R-:W-:Y:S08]  /*0000*/  LDC R1, c[0x0][0x37c] ;  /* 0x0000df00ff017b82 */ /* 0x000ff00000000800 */
[----:B------:R-:W0:Y:S02]  /*0010*/  LDC R0, c[0x0][0x3a8] ;  /* 0x0000ea00ff007b82 */ /* 0x000e240000000800 */
[----:B0-----:R-:W-:-:S13]  /*0020*/  ISETP.GE.AND P0, PT, R0, 0x1, PT ;  /* 0x000000010000780c */ /* 0x001fda0003f06270 */
[----:B------:R-:W-:Y:S05]  /*0030*/  @!P0 EXIT ;  /* 0x000000000000894d */ /* 0x000fea0003800000 */
[----:B------:R-:W0:Y:S01]  /*0040*/  S2R R11, SR_TID.X ;  /* 0x00000000000b7919 */ /* 0x000e220000002100 */
[----:B------:R-:W0:Y:S01]  /*0050*/  LDC.64 R2, c[0x0][0x390] ;  /* 0x0000e400ff027b82 */ /* 0x000e220000000a00 */
[----:B------:R-:W1:Y:S01]  /*0060*/  LDCU UR8, c[0x0][0x3ac] ;  /* 0x00007580ff0877ac */ /* 0x000e620008000800 */
[----:B------:R-:W-:Y:S01]  /*0070*/  HFMA2 R10, -RZ, RZ, 48.75, -3.3046875 ;  /* 0x5218c29cff0a7431 */ /* 0x000fe200000001ff */
[----:B------:R-:W-:Y:S01]  /*0080*/  IADD3 R0, PT, PT, -R0, RZ, RZ ;  /* 0x000000ff00007210 */ /* 0x000fe20007ffe1ff */
[----:B------:R-:W2:Y:S04]  /*0090*/  LDCU UR9, c[0x0][0x3b0] ;  /* 0x00007600ff0977ac */ /* 0x000ea80008000800 */
[----:B------:R-:W3:Y:S01]  /*00a0*/  LDC.64 R4, c[0x0][0x398] ;  /* 0x0000e600ff047b82 */ /* 0x000ee20000000a00 */
[----:B------:R-:W4:Y:S01]  /*00b0*/  LDCU.64 UR4, c[0x0][0x358] ;  /* 0x00006b00ff0477ac */ /* 0x000f220008000a00 */
[----:B------:R-:W0:Y:S06]  /*00c0*/  LDCU.64 UR6, c[0x0][0x3a0] ;  /* 0x00007400ff0677ac */ /* 0x000e2c0008000a00 */
[----:B------:R-:W5:Y:S01]  /*00d0*/  LDC.64 R6, c[0x0][0x388] ;  /* 0x0000e200ff067b82 */ /* 0x000f620000000a00 */
[----:B-1----:R-:W-:-:S02]  /*00e0*/  I2FP.F32.S32 R12, UR8 ;  /* 0x00000008000c7c45 */ /* 0x002fc40008201400 */
[----:B--2---:R-:W-:-:S05]  /*00f0*/  I2FP.F32.S32 R13, UR9 ;  /* 0x00000009000d7c45 */ /* 0x004fca0008201400 */
[----:B------:R-:W1:Y:S01]  /*0100*/  LDC.64 R8, c[0x0][0x380] ;  /* 0x0000e000ff087b82 */ /* 0x000e620000000a00 */
[----:B0-----:R-:W-:-:S04]  /*0110*/  IMAD.WIDE.U32 R2, R11, 0x4, R2 ;  /* 0x000000040b027825 */ /* 0x001fc800078e0002 */
[----:B---3--:R-:W-:-:S04]  /*0120*/  IMAD.WIDE.U32 R4, R11, 0x4, R4 ;  /* 0x000000040b047825 */ /* 0x008fc800078e0004 */
[----:B-----5:R-:W-:-:S04]  /*0130*/  IMAD.WIDE.U32 R6, R11, 0x4, R6 ;  /* 0x000000040b067825 */ /* 0x020fc800078e0006 */
[----:B-1--4-:R-:W-:-:S07]  /*0140*/  IMAD.WIDE.U32 R8, R11, 0x4, R8 ;  /* 0x000000040b087825 */ /* 0x012fce00078e0008 */
.L_x_8:
[----:B--2---:R-:W2:Y:S01]  /*0150*/  LDG.E R17, desc[UR4][R2.64] ;  /* 0x0000000402117981 */ /* 0x004ea2000c1e1900 */
[----:B------:R-:W-:Y:S01]  /*0160*/  IADD3 R0, PT, PT, R0, 0x1, RZ ;  /* 0x0000000100007810 */ /* 0x000fe20007ffe0ff */
[----:B------:R-:W-:Y:S04]  /*0170*/  BSSY.RECONVERGENT B1, `(.L_x_0) ;  /* 0x00000b4000017945 */ /* 0x000fe80003800200 */
[----:B------:R-:W-:Y:S01]  /*0180*/  BSSY.RELIABLE B0, `(.L_x_1) ;  /* 0x000000b000007945 */ /* 0x000fe20003800100 */
[----:B------:R-:W-:Y:S02]  /*0190*/  ISETP.NE.AND P1, PT, R0, RZ, PT ;  /* 0x000000ff0000720c */ /* 0x000fe40003f25270 */
[----:B--2---:R-:W-:-:S13]  /*01a0*/  FSETP.NEU.AND P0, PT, R17, R12, PT ;  /* 0x0000000c1100720b */ /* 0x004fda0003f0d000 */
[----:B0-----:R-:W-:Y:S05]  /*01b0*/  @P0 BRA `(.L_x_2) ;  /* 0x00000000001c0947 */ /* 0x001fea0003800000 */
[----:B------:R-:W2:Y:S02]  /*01c0*/  LDG.E R14, desc[UR4][R4.64] ;  /* 0x00000004040e7981 */ /* 0x000ea4000c1e1900 */
[----:B--2---:R-:W-:-:S13]  /*01d0*/  FSETP.NEU.AND P0, PT, R14, R13, PT ;  /* 0x0000000d0e00720b */ /* 0x004fda0003f0d000 */
[----:B------:R0:W-:Y:S01]  /*01e0*/  @!P0 STG.E desc[UR4][R6.64], R11 ;  /* 0x0000000b06008986 */ /* 0x0001e2000c101904 */
[----:B------:R-:W-:Y:S05]  /*01f0*/  @!P0 BREAK.RELIABLE B0 ;  /* 0x0000000000008942 */ /* 0x000fea0003800100 */
[----:B------:R0:W-:Y:S01]  /*0200*/  @!P0 STG.E desc[UR4][R8.64], RZ ;  /* 0x000000ff08008986 */ /* 0x0001e2000c101904 */
[----:B------:R-:W-:Y:S01]  /*0210*/  @!P0 MOV R10, RZ ;  /* 0x000000ff000a8202 */ /* 0x000fe20000000f00 */
[----:B------:R-:W-:Y:S06]  /*0220*/  @!P0 BRA `(.L_x_3) ;  /* 0x0000000800a08947 */ /* 0x000fec0003800000 */
.L_x_2:
[----:B------:R-:W-:Y:S05]  /*0230*/  BSYNC.RELIABLE B0 ;  /* 0x0000000000007941 */ /* 0x000fea0003800100 */
.L_x_1:
[----:B------:R-:W-:Y:S02]  /*0240*/  MOV R15, UR7 ;  /* 0x00000007000f7c02 */ /* 0x000fe40008000f00 */
[----:B------:R-:W-:-:S05]  /*0250*/  MOV R14, UR6 ;  /* 0x00000006000e7c02 */ /* 0x000fca0008000f00 */
[----:B------:R-:W2:Y:S02]  /*0260*/  LDG.E R15, desc[UR4][R14.64] ;  /* 0x000000040e0f7981 */ /* 0x000ea4000c1e1900 */
[----:B--2---:R-:W-:-:S13]  /*0270*/  ISETP.NE.AND P0, PT, R15, -0x1, PT ;  /* 0xffffffff0f00780c */ /* 0x004fda0003f05270 */
[----:B------:R-:W-:Y:S05]  /*0280*/  @!P0 BRA `(.L_x_3) ;  /* 0x0000000800888947 */ /* 0x000fea0003800000 */
[----:B------:R-:W1:Y:S01]  /*0290*/  LDC.64 R22, c[0x0][0x390] ;  /* 0x0000e400ff167b82 */ /* 0x000e620000000a00 */
[----:B------:R-:W2:Y:S07]  /*02a0*/  LDG.E R19, desc[UR4][R4.64] ;  /* 0x0000000404137981 */ /* 0x000eae000c1e1900 */
[----:B------:R-:W3:Y:S01]  /*02b0*/  LDC.64 R20, c[0x0][0x398] ;  /* 0x0000e600ff147b82 */ /* 0x000ee20000000a00 */
[----:B-1----:R-:W-:-:S06]  /*02c0*/  IMAD.WIDE R22, R15, 0x4, R22 ;  /* 0x000000040f167825 */ /* 0x002fcc00078e0216 */
[----:B------:R-:W4:Y:S01]  /*02d0*/  LDG.E R22, desc[UR4][R22.64] ;  /* 0x0000000416167981 */ /* 0x000f22000c1e1900 */
[----:B---3--:R-:W-:-:S05]  /*02e0*/  IMAD.WIDE R20, R15, 0x4, R20 ;  /* 0x000000040f147825 */ /* 0x008fca00078e0214 */
[----:B------:R-:W2:Y:S01]  /*02f0*/  LDG.E R14, desc[UR4][R20.64] ;  /* 0x00000004140e7981 */ /* 0x000ea2000c1e1900 */
[----:B------:R-:W-:Y:S01]  /*0300*/  BSSY.RECONVERGENT B2, `(.L_x_4) ;  /* 0x0000049000027945 */ /* 0x000fe20003800200 */
[----:B------:R-:W-:Y:S02]  /*0310*/  HFMA2 R16, -RZ, RZ, 1.875, 0 ;  /* 0x3f800000ff107431 */ /* 0x000fe400000001ff */
[----:B----4-:R-:W-:-:S05]  /*0320*/  FADD R17, -R17, R22 ;  /* 0x0000001611117221 */ /* 0x010fca0000000100 */
[----:B------:R-:W-:Y:S01]  /*0330*/  FSETP.NEU.AND P0, PT, |R17|, 1, PT ;  /* 0x3f8000001100780b */ /* 0x000fe20003f0d200 */
[----:B--2---:R-:W-:Y:S01]  /*0340*/  FADD R14, R14, -R19 ;  /* 0x800000130e0e7221 */ /* 0x004fe20000000000 */
[----:B------:R-:W-:-:S04]  /*0350*/  MOV R19, 0x3f800000 ;  /* 0x3f80000000137802 */ /* 0x000fc80000000f00 */
[----:B------:R-:W-:-:S07]  /*0360*/  FSETP.NEU.AND P2, PT, |R14|, 1, PT ;  /* 0x3f8000000e00780b */ /* 0x000fce0003f4d200 */
[----:B------:R-:W-:Y:S06]  /*0370*/  @!P0 BRA `(.L_x_5) ;  /* 0x0000000400048947 */ /* 0x000fec0003800000 */
[----:B------:R-:W-:-:S13]  /*0380*/  FSETP.NAN.AND P0, PT, |R17|, |R17|, PT ;  /* 0x400000111100720b */ /* 0x000fda0003f08200 */
[----:B------:R-:W-:Y:S01]  /*0390*/  @P0 FADD R19, |R17|, 2 ;  /* 0x4000000011130421 */ /* 0x000fe20000000200 */
[----:B------:R-:W-:Y:S06]  /*03a0*/  @P0 BRA `(.L_x_5) ;  /* 0x0000000000f80947 */ /* 0x000fec0003800000 */
[C---:B------:R-:W-:Y:S01]  /*03b0*/  FMUL R18, |R17|.reuse, 16777216 ;  /* 0x4b80000011127820 */ /* 0x040fe20000400200 */
[----:B------:R-:W-:Y:S01]  /*03c0*/  FSETP.GEU.AND P0, PT, |R17|, 1.175494350822287508e-38, PT ;  /* 0x008000001100780b */ /* 0x000fe20003f0e200 */
[----:B------:R-:W-:-:S03]  /*03d0*/  HFMA2 R26, -RZ, RZ, 0.771484375, 0.21533203125 ;  /* 0x3a2c32e4ff1a7431 */ /* 0x000fc600000001ff */
[----:B------:R-:W-:Y:S02]  /*03e0*/  FSEL R18, R18, |R17|, !P0 ;  /* 0x4000001112127208 */ /* 0x000fe40004000000 */
[----:B------:R-:W-:Y:S02]  /*03f0*/  FSEL R20, RZ, -24, P0 ;  /* 0xc1c00000ff147808 */ /* 0x000fe40000000000 */
[----:B------:R-:W-:Y:S02]  /*0400*/  IADD3 R19, PT, PT, R18, -0x3f3504f3, RZ ;  /* 0xc0cafb0d12137810 */ /* 0x000fe40007ffe0ff */
[----:B------:R-:W-:Y:S02]  /*0410*/  FSETP.NEU.AND P0, PT, |R17|, +INF , PT ;  /* 0x7f8000001100780b */ /* 0x000fe40003f0d200 */
[----:B------:R-:W-:Y:S02]  /*0420*/  LOP3.LUT R21, R19, 0xff800000, RZ, 0xc0, !PT ;  /* 0xff80000013157812 */ /* 0x000fe400078ec0ff */
[----:B------:R-:W-:-:S02]  /*0430*/  FSETP.NEU.AND P0, PT, |R17|, RZ, P0 ;  /* 0x000000ff1100720b */ /* 0x000fc4000070d200 */
[-C--:B------:R-:W-:Y:S02]  /*0440*/  IADD3 R19, PT, PT, R18, -R21.reuse, RZ ;  /* 0x8000001512137210 */ /* 0x080fe40007ffe0ff */
[----:B------:R-:W-:-:S03]  /*0450*/  I2FP.F32.S32 R21, R21 ;  /* 0x0000001500157245 */ /* 0x000fc60000201400 */
[C---:B------:R-:W-:Y:S01]  /*0460*/  FADD R18, R19.reuse, 1 ;  /* 0x3f80000013127421 */ /* 0x040fe20000000000 */
[----:B------:R-:W-:-:S04]  /*0470*/  FADD R24, R19, -1 ;  /* 0xbf80000013187421 */ /* 0x000fc80000000000 */
[----:B------:R-:W-:Y:S01]  /*0480*/  FADD R19, R24, R24 ;  /* 0x0000001818137221 */ /* 0x000fe20000000000 */
[----:B------:R-:W1:Y:S01]  /*0490*/  MUFU.RCP R18, R18 ;  /* 0x0000001200127308 */ /* 0x000e620000001000 */
[----:B------:R-:W-:Y:S02]  /*04a0*/  @!P0 FADD R17, |R17|, |R17| ;  /* 0x4000001111118221 */ /* 0x000fe40000000200 */
[----:B-1----:R-:W-:-:S04]  /*04b0*/  FMUL R19, R18, R19 ;  /* 0x0000001312137220 */ /* 0x002fc80000400000 */
[----:B------:R-:W-:-:S04]  /*04c0*/  FADD R22, R24, -R19 ;  /* 0x8000001318167221 */ /* 0x000fc80000000000 */
[----:B------:R-:W-:Y:S01]  /*04d0*/  FADD R23, R22, R22 ;  /* 0x0000001616177221 */ /* 0x000fe20000000000 */
[----:B------:R-:W-:Y:S01]  /*04e0*/  FFMA R22, R21, 1.1920928955078125e-07, R20 ;  /* 0x3400000015167823 */ /* 0x000fe20000000014 */
[CC--:B------:R-:W-:Y:S02]  /*04f0*/  FMUL R21, R19.reuse, R19.reuse ;  /* 0x0000001313157220 */ /* 0x0c0fe40000400000 */
[----:B------:R-:W-:Y:S01]  /*0500*/  FFMA R23, R24, -R19, R23 ;  /* 0x8000001318177223 */ /* 0x000fe20000000017 */
[----:B------:R-:W-:Y:S01]  /*0510*/  FFMA R20, R19, 1.4426950216293334961, R22 ;  /* 0x3fb8aa3b13147823 */ /* 0x000fe20000000016 */
[C---:B------:R-:W-:Y:S02]  /*0520*/  FFMA R24, R21.reuse, R26, 0.0032181653659790754318 ;  /* 0x3b52e7db15187423 */ /* 0x040fe4000000001a */
[----:B------:R-:W-:Y:S01]  /*0530*/  FMUL R23, R18, R23 ;  /* 0x0000001712177220 */ /* 0x000fe20000400000 */
[----:B------:R-:W-:Y:S01]  /*0540*/  FADD R22, R22, -R20 ;  /* 0x8000001416167221 */ /* 0x000fe20000000000 */
[----:B------:R-:W-:-:S03]  /*0550*/  FFMA R24, R21, R24, 0.018033718690276145935 ;  /* 0x3c93bb7315187423 */ /* 0x000fc60000000018 */
[----:B------:R-:W-:Y:S01]  /*0560*/  FFMA R22, R19, 1.4426950216293334961, R22 ;  /* 0x3fb8aa3b13167823 */ /* 0x000fe20000000016 */
[----:B------:R-:W-:-:S03]  /*0570*/  FFMA R24, R21, R24, 0.12022458761930465698 ;  /* 0x3df6384f15187423 */ /* 0x000fc60000000018 */
[----:B------:R-:W-:Y:S01]  /*0580*/  FFMA R22, R23, 1.4426950216293334961, R22 ;  /* 0x3fb8aa3b17167823 */ /* 0x000fe20000000016 */
[----:B------:R-:W-:-:S03]  /*0590*/  FMUL R24, R21, R24 ;  /* 0x0000001815187220 */ /* 0x000fc60000400000 */
[----:B------:R-:W-:Y:S01]  /*05a0*/  FFMA R22, R19, 1.9251366722983220825e-08, R22 ;  /* 0x32a55e3413167823 */ /* 0x000fe20000000016 */
[----:B------:R-:W-:-:S04]  /*05b0*/  FMUL R18, R24, 3 ;  /* 0x4040000018127820 */ /* 0x000fc80000400000 */
[----:B------:R-:W-:-:S04]  /*05c0*/  FFMA R23, R23, R18, R22 ;  /* 0x0000001217177223 */ /* 0x000fc80000000016 */
[----:B------:R-:W-:-:S04]  /*05d0*/  FFMA R23, R19, R24, R23 ;  /* 0x0000001813177223 */ /* 0x000fc80000000017 */
[----:B------:R-:W-:-:S04]  /*05e0*/  FADD R21, R20, R23 ;  /* 0x0000001714157221 */ /* 0x000fc80000000000 */
[----:B------:R-:W-:Y:S01]  /*05f0*/  FMUL R18, R21, 2 ;  /* 0x4000000015127820 */ /* 0x000fe20000400000 */
[----:B------:R-:W-:-:S03]  /*0600*/  FADD R20, -R20, R21 ;  /* 0x0000001514147221 */ /* 0x000fc60000000100 */
[----:B------:R-:W1:Y:S01]  /*0610*/  FRND R19, R18 ;  /* 0x0000001200137307 */ /* 0x000e620000201000 */
[----:B------:R-:W-:Y:S01]  /*0620*/  FADD R20, R23, -R20 ;  /* 0x8000001417147221 */ /* 0x000fe20000000000 */
[----:B------:R-:W-:Y:S01]  /*0630*/  FFMA R21, R21, 2, -R18 ;  /* 0x4000000015157823 */ /* 0x000fe20000000812 */
[----:B------:R-:W-:Y:S02]  /*0640*/  MOV R23, 0x391fcb8e ;  /* 0x391fcb8e00177802 */ /* 0x000fe40000000f00 */
[----:B------:R-:W-:Y:S01]  /*0650*/  FSETP.GT.AND P4, PT, |R18|, 152, PT ;  /* 0x431800001200780b */ /* 0x000fe20003f84200 */
[----:B------:R-:W-:Y:S02]  /*0660*/  FFMA R21, R20, 2, R21 ;  /* 0x4000000014157823 */ /* 0x000fe40000000015 */
[----:B------:R-:W2:Y:S01]  /*0670*/  F2I.NTZ R22, R18 ;  /* 0x0000001200167305 */ /* 0x000ea20000203100 */
[----:B-1----:R-:W-:Y:S01]  /*0680*/  FADD R20, R18, -R19 ;  /* 0x8000001312147221 */ /* 0x002fe20000000000 */
[----:B------:R-:W-:-:S03]  /*0690*/  FSETP.GT.AND P3, PT, R19, RZ, PT ;  /* 0x000000ff1300720b */ /* 0x000fc60003f64000 */
[----:B------:R-:W-:Y:S01]  /*06a0*/  FADD R20, R20, R21 ;  /* 0x0000001514147221 */ /* 0x000fe20000000000 */
[----:B------:R-:W-:Y:S02]  /*06b0*/  SEL R19, RZ, 0x83000000, P3 ;  /* 0x83000000ff137807 */ /* 0x000fe40001800000 */
[----:B------:R-:W-:Y:S01]  /*06c0*/  FSETP.GEU.AND P3, PT, R18, RZ, PT ;  /* 0x000000ff1200720b */ /* 0x000fe20003f6e000 */
[----:B------:R-:W-:Y:S01]  /*06d0*/  FFMA R21, R20, R23, 0.0013391353422775864601 ;  /* 0x3aaf85ed14157423 */ /* 0x000fe20000000017 */
[----:B--2---:R-:W-:-:S03]  /*06e0*/  LEA R22, R22, -R19, 0x17 ;  /* 0x8000001316167211 */ /* 0x004fc600078eb8ff */
[----:B------:R-:W-:-:S04]  /*06f0*/  FFMA R21, R20, R21, 0.0096188392490148544312 ;  /* 0x3c1d985614157423 */ /* 0x000fc80000000015 */
[----:B------:R-:W-:-:S04]  /*0700*/  FFMA R21, R20, R21, 0.055503588169813156128 ;  /* 0x3d6357bb14157423 */ /* 0x000fc80000000015 */
[----:B------:R-:W-:-:S04]  /*0710*/  FFMA R21, R20, R21, 0.24022644758224487305 ;  /* 0x3e75fdec14157423 */ /* 0x000fc80000000015 */
[C---:B------:R-:W-:Y:S01]  /*0720*/  FFMA R23, R20.reuse, R21, 0.69314718246459960938 ;  /* 0x3f31721814177423 */ /* 0x040fe20000000015 */
[----:B------:R-:W-:Y:S02]  /*0730*/  IADD3 R21, PT, PT, R19, 0x7f000000, RZ ;  /* 0x7f00000013157810 */ /* 0x000fe40007ffe0ff */
[----:B------:R-:W-:Y:S01]  /*0740*/  FSEL R19, RZ, +INF , !P3 ;  /* 0x7f800000ff137808 */ /* 0x000fe20005800000 */
[----:B------:R-:W-:-:S04]  /*0750*/  FFMA R20, R20, R23, 1 ;  /* 0x3f80000014147423 */ /* 0x000fc80000000017 */
[----:B------:R-:W-:-:S04]  /*0760*/  FMUL R21, R21, R20 ;  /* 0x0000001415157220 */ /* 0x000fc80000400000 */
[----:B------:R-:W-:Y:S01]  /*0770*/  @!P4 FMUL R19, R22, R21 ;  /* 0x000000151613c220 */ /* 0x000fe20000400000 */
[----:B------:R-:W-:-:S07]  /*0780*/  @!P0 LOP3.LUT R19, R17, 0x7fffffff, RZ, 0xc0, !PT ;  /* 0x7fffffff11138812 */ /* 0x000fce00078ec0ff */
.L_x_5:
[----:B------:R-:W-:Y:S05]  /*0790*/  BSYNC.RECONVERGENT B2 ;  /* 0x0000000000027941 */ /* 0x000fea0003800200 */
.L_x_4:
[----:B------:R-:W-:Y:S04]  /*07a0*/  BSSY.RECONVERGENT B2, `(.L_x_6) ;  /* 0x0000043000027945 */ /* 0x000fe80003800200 */
[----:B------:R-:W-:Y:S05]  /*07b0*/  @!P2 BRA `(.L_x_7) ;  /* 0x000000040004a947 */ /* 0x000fea0003800000 */
        /* <DEDUP_REMOVED lines=12> */
[----:B------:R-:W-:-:S05]  /*0880*/  IADD3 R17, PT, PT, R17, -R18, RZ ;  /* 0x8000001211117210 */ /* 0x000fca0007ffe0ff */
[C---:B------:R-:W-:Y:S01]  /*0890*/  FADD R16, R17.reuse, 1 ;  /* 0x3f80000011107421 */ /* 0x040fe20000000000 */
[----:B------:R-:W-:Y:S01]  /*08a0*/  FADD R21, R17, -1 ;  /* 0xbf80000011157421 */ /* 0x000fe20000000000 */
[----:B------:R-:W-:-:S03]  /*08b0*/  I2FP.F32.S32 R17, R18 ;  /* 0x0000001200117245 */ /* 0x000fc60000201400 */
[----:B------:R-:W-:Y:S01]  /*08c0*/  FADD R23, R21, R21 ;  /* 0x0000001515177221 */ /* 0x000fe20000000000 */
[----:B------:R-:W1:Y:S01]  /*08d0*/  MUFU.RCP R16, R16 ;  /* 0x0000001000107308 */ /* 0x000e620000001000 */
[----:B------:R-:W-:Y:S02]  /*08e0*/  @!P0 FADD R14, |R14|, |R14| ;  /* 0x4000000e0e0e8221 */ /* 0x000fe40000000200 */
[----:B-1----:R-:W-:Y:S01]  /*08f0*/  FMUL R18, R16, R23 ;  /* 0x0000001710127220 */ /* 0x002fe20000400000 */
[----:B------:R-:W-:-:S03]  /*0900*/  FFMA R23, R17, 1.1920928955078125e-07, R20 ;  /* 0x3400000011177823 */ /* 0x000fc60000000014 */
[----:B------:R-:W-:Y:S01]  /*0910*/  FADD R22, R21, -R18 ;  /* 0x8000001215167221 */ /* 0x000fe20000000000 */
[CC--:B------:R-:W-:Y:S01]  /*0920*/  FMUL R20, R18.reuse, R18.reuse ;  /* 0x0000001212147220 */ /* 0x0c0fe20000400000 */
[----:B------:R-:W-:Y:S02]  /*0930*/  FFMA R17, R18, 1.4426950216293334961, R23 ;  /* 0x3fb8aa3b12117823 */ /* 0x000fe40000000017 */
[----:B------:R-:W-:Y:S01]  /*0940*/  FADD R22, R22, R22 ;  /* 0x0000001616167221 */ /* 0x000fe20000000000 */
[C---:B------:R-:W-:Y:S01]  /*0950*/  FFMA R25, R20.reuse, R25, 0.0032181653659790754318 ;  /* 0x3b52e7db14197423 */ /* 0x040fe20000000019 */
[----:B------:R-:W-:Y:S02]  /*0960*/  FADD R23, R23, -R17 ;  /* 0x8000001117177221 */ /* 0x000fe40000000000 */
[----:B------:R-:W-:Y:S01]  /*0970*/  FFMA R21, R21, -R18, R22 ;  /* 0x8000001215157223 */ /* 0x000fe20000000016 */
[----:B------:R-:W-:Y:S01]  /*0980*/  FFMA R25, R20, R25, 0.018033718690276145935 ;  /* 0x3c93bb7314197423 */ /* 0x000fe20000000019 */
[----:B------:R-:W-:-:S02]  /*0990*/  FFMA R22, R18, 1.4426950216293334961, R23 ;  /* 0x3fb8aa3b12167823 */ /* 0x000fc40000000017 */
[----:B------:R-:W-:Y:S01]  /*09a0*/  FMUL R21, R16, R21 ;  /* 0x0000001510157220 */ /* 0x000fe20000400000 */
[----:B------:R-:W-:-:S03]  /*09b0*/  FFMA R25, R20, R25, 0.12022458761930465698 ;  /* 0x3df6384f14197423 */ /* 0x000fc60000000019 */
[----:B------:R-:W-:Y:S01]  /*09c0*/  FFMA R23, R21, 1.4426950216293334961, R22 ;  /* 0x3fb8aa3b15177823 */ /* 0x000fe20000000016 */
[----:B------:R-:W-:-:S03]  /*09d0*/  FMUL R25, R20, R25 ;  /* 0x0000001914197220 */ /* 0x000fc60000400000 */
[----:B------:R-:W-:Y:S01]  /*09e0*/  FFMA R20, R18, 1.9251366722983220825e-08, R23 ;  /* 0x32a55e3412147823 */ /* 0x000fe20000000017 */
[----:B------:R-:W-:-:S04]  /*09f0*/  FMUL R16, R25, 3 ;  /* 0x4040000019107820 */ /* 0x000fc80000400000 */
[----:B------:R-:W-:Y:S01]  /*0a00*/  FFMA R16, R21, R16, R20 ;  /* 0x0000001015107223 */ /* 0x000fe20000000014 */
[----:B------:R-:W-:-:S03]  /*0a10*/  MOV R20, 0x391fcb8e ;  /* 0x391fcb8e00147802 */ /* 0x000fc60000000f00 */
[----:B------:R-:W-:-:S04]  /*0a20*/  FFMA R18, R18, R25, R16 ;  /* 0x0000001912127223 */ /* 0x000fc80000000010 */
[----:B------:R-:W-:-:S04]  /*0a30*/  FADD R23, R17, R18 ;  /* 0x0000001211177221 */ /* 0x000fc80000000000 */
[----:B------:R-:W-:Y:S01]  /*0a40*/  FMUL R16, R23, 2 ;  /* 0x4000000017107820 */ /* 0x000fe20000400000 */
[----:B------:R-:W-:-:S03]  /*0a50*/  FADD R17, -R17, R23 ;  /* 0x0000001711117221 */ /* 0x000fc60000000100 */
[----:B------:R-:W1:Y:S01]  /*0a60*/  FRND R21, R16 ;  /* 0x0000001000157307 */ /* 0x000e620000201000 */
[----:B------:R-:W-:Y:S01]  /*0a70*/  FADD R18, R18, -R17 ;  /* 0x8000001112127221 */ /* 0x000fe20000000000 */
[----:B------:R-:W-:Y:S01]  /*0a80*/  FFMA R23, R23, 2, -R16 ;  /* 0x4000000017177823 */ /* 0x000fe20000000810 */
[----:B------:R-:W-:-:S03]  /*0a90*/  FSETP.GT.AND P3, PT, |R16|, 152, PT ;  /* 0x431800001000780b */ /* 0x000fc60003f64200 */
[----:B------:R-:W-:Y:S02]  /*0aa0*/  FFMA R18, R18, 2, R23 ;  /* 0x4000000012127823 */ /* 0x000fe40000000017 */
[----:B------:R-:W2:Y:S01]  /*0ab0*/  F2I.NTZ R23, R16 ;  /* 0x0000001000177305 */ /* 0x000ea20000203100 */
[----:B-1----:R-:W-:Y:S01]  /*0ac0*/  FADD R17, R16, -R21 ;  /* 0x8000001510117221 */ /* 0x002fe20000000000 */
[----:B------:R-:W-:-:S03]  /*0ad0*/  FSETP.GT.AND P2, PT, R21, RZ, PT ;  /* 0x000000ff1500720b */ /* 0x000fc60003f44000 */
[----:B------:R-:W-:-:S04]  /*0ae0*/  FADD R17, R17, R18 ;  /* 0x0000001211117221 */ /* 0x000fc80000000000 */
[----:B------:R-:W-:-:S04]  /*0af0*/  FFMA R18, R17, R20, 0.0013391353422775864601 ;  /* 0x3aaf85ed11127423 */ /* 0x000fc80000000014 */
[----:B------:R-:W-:-:S04]  /*0b00*/  FFMA R18, R17, R18, 0.0096188392490148544312 ;  /* 0x3c1d985611127423 */ /* 0x000fc80000000012 */
[----:B------:R-:W-:-:S04]  /*0b10*/  FFMA R18, R17, R18, 0.055503588169813156128 ;  /* 0x3d6357bb11127423 */ /* 0x000fc80000000012 */
[C---:B------:R-:W-:Y:S01]  /*0b20*/  FFMA R20, R17.reuse, R18, 0.24022644758224487305 ;  /* 0x3e75fdec11147423 */ /* 0x040fe20000000012 */
[----:B------:R-:W-:Y:S02]  /*0b30*/  SEL R18, RZ, 0x83000000, P2 ;  /* 0x83000000ff127807 */ /* 0x000fe40001000000 */
[----:B------:R-:W-:Y:S01]  /*0b40*/  FSETP.GEU.AND P2, PT, R16, RZ, PT ;  /* 0x000000ff1000720b */ /* 0x000fe20003f4e000 */
[----:B------:R-:W-:Y:S01]  /*0b50*/  FFMA R22, R17, R20, 0.69314718246459960938 ;  /* 0x3f31721811167423 */ /* 0x000fe20000000014 */
[----:B------:R-:W-:Y:S02]  /*0b60*/  IADD3 R20, PT, PT, R18, 0x7f000000, RZ ;  /* 0x7f00000012147810 */ /* 0x000fe40007ffe0ff */
[----:B--2---:R-:W-:Y:S01]  /*0b70*/  LEA R23, R23, -R18, 0x17 ;  /* 0x8000001217177211 */ /* 0x004fe200078eb8ff */
[----:B------:R-:W-:Y:S01]  /*0b80*/  FFMA R17, R17, R22, 1 ;  /* 0x3f80000011117423 */ /* 0x000fe20000000016 */
[----:B------:R-:W-:-:S03]  /*0b90*/  FSEL R16, RZ, +INF , !P2 ;  /* 0x7f800000ff107808 */ /* 0x000fc60005000000 */
[----:B------:R-:W-:-:S04]  /*0ba0*/  FMUL R20, R20, R17 ;  /* 0x0000001114147220 */ /* 0x000fc80000400000 */
[----:B------:R-:W-:Y:S01]  /*0bb0*/  @!P3 FMUL R16, R23, R20 ;  /* 0x000000141710b220 */ /* 0x000fe20000400000 */
[----:B------:R-:W-:-:S07]  /*0bc0*/  @!P0 LOP3.LUT R16, R14, 0x7fffffff, RZ, 0xc0, !PT ;  /* 0x7fffffff0e108812 */ /* 0x000fce00078ec0ff */
.L_x_7:
[----:B------:R-:W-:Y:S05]  /*0bd0*/  BSYNC.RECONVERGENT B2 ;  /* 0x0000000000027941 */ /* 0x000fea0003800200 */
.L_x_6:
[----:B------:R-:W-:-:S05]  /*0be0*/  FADD R23, R16, R19 ;  /* 0x0000001310177221 */ /* 0x000fca0000000000 */
[----:B------:R-:W-:-:S13]  /*0bf0*/  FSETP.GEU.AND P0, PT, R23, R10, PT ;  /* 0x0000000a1700720b */ /* 0x000fda0003f0e000 */
[----:B------:R-:W1:Y:S01]  /*0c00*/  @!P0 F2F.F64.F32 R18, R23 ;  /* 0x0000001700128310 */ /* 0x000e620000201800 */
[----:B------:R-:W-:Y:S01]  /*0c10*/  @!P0 MOV R16, 0xeb1c432c ;  /* 0xeb1c432c00108802 */ /* 0x000fe20000000f00 */
[----:B------:R2:W-:Y:S01]  /*0c20*/  @!P0 STG.E desc[UR4][R6.64], R15 ;  /* 0x0000000f06008986 */ /* 0x0005e2000c101904 */
[----:B------:R-:W-:Y:S02]  /*0c30*/  @!P0 MOV R17, 0x3f1a36e2 ;  /* 0x3f1a36e200118802 */ /* 0x000fe40000000f00 */
[----:B------:R-:W-:Y:S02]  /*0c40*/  @!P0 MOV R20, 0x9abcaf49 ;  /* 0x9abcaf4900148802 */ /* 0x000fe40000000f00 */
[----:B------:R-:W-:Y:S02]  /*0c50*/  @!P0 MOV R21, 0x3e8ad7f2 ;  /* 0x3e8ad7f200158802 */ /* 0x000fe40000000f00 */
[----:B------:R-:W-:-:S04]  /*0c60*/  @!P0 MOV R10, R23 ;  /* 0x00000017000a8202 */ /* 0x000fc80000000f00 */
[----:B-1----:R-:W-:-:S08]  /*0c70*/  @!P0 DFMA R18, R18, R20, R16 ;  /* 0x000000141212822b */ /* 0x002fd00000000010 */
[----:B------:R-:W-:-:S10]  /*0c80*/  @!P0 DADD R18, R18, R16 ;  /* 0x0000000012128229 */ /* 0x000fd40000000010 */
[----:B------:R-:W1:Y:S02]  /*0c90*/  @!P0 F2F.F32.F64 R19, R18 ;  /* 0x0000001200138310 */ /* 0x000e640000301000 */
[----:B-1----:R2:W-:Y:S02]  /*0ca0*/  @!P0 STG.E desc[UR4][R8.64], R19 ;  /* 0x0000001308008986 */ /* 0x0025e4000c101904 */
.L_x_3:
[----:B------:R-:W-:Y:S05]  /*0cb0*/  BSYNC.RECONVERGENT B1 ;  /* 0x0000000000017941 */ /* 0x000fea0003800200 */
.L_x_0:
[----:B------:R-:W-:Y:S05]  /*0cc0*/  WARPSYNC.ALL ;  /* 0x0000000000007948 */ /* 0x000fea0003800000 */
[----:B------:R-:W-:-:S04]  /*0cd0*/  UIADD3 UR6, UP0, UPT, UR6, 0x4, URZ ;  /* 0x0000000406067890 */ /* 0x000fc8000ff1e0ff */
[----:B------:R-:W-:Y:S01]  /*0ce0*/  UIADD3.X UR7, UPT, UPT, URZ, UR7, URZ, UP0, !UPT ;  /* 0x00000007ff077290 */ /* 0x000fe200087fe4ff */
[----:B------:R-:W-:Y:S11]  /*0cf0*/  @P1 BRA `(.L_x_8) ;  /* 0xfffffff400141947 */ /* 0x000ff6000383ffff */
[----:B------:R-:W-:Y:S05]  /*0d00*/  EXIT ;  /* 0x000000000000794d */ /* 0x000fea0003800000 */
.L_x_9:
[----:B------:R-:W-:-:S00]  /*0d10*/  BRA `(.L_x_9) ;  /* 0xfffffffc00fc7947 */ /* 0x000fc0000383ffff */
[----:B------:R-:W-:-:S00]  /*0d20*/  NOP ;  /* 0x0000000000007918 */ /* 0x000fc00000000000 */
        /* <DEDUP_REMOVED lines=13> */
.L_x_11:


//--------------------- .text._Z6squarePfS_       --------------------------
	.section	.text._Z6squarePfS_,"ax",@progbits
	.align	128
        .global         _Z6squarePfS_
        .type           _Z6squarePfS_,@function
        .size           _Z6squarePfS_,(.L_x_12 - _Z6squarePfS_)
        .other          _Z6squarePfS_,@"STO_CUDA_ENTRY STV_DEFAULT"
_Z6squarePfS_:
.text._Z6squarePfS_:
[----:B------:R-:W-:Y:S01]  /*0000*/  LDC R1, c[0x0][0x37c] ;  /* 0x0000df00ff017b82 */ /* 0x000fe20000000800 */
[----:B------:R-:W0:Y:S07]  /*0010*/  S2R R7, SR_TID.X ;  /* 0x0000000000077919 */ /* 0x000e2e0000002100 */
[----:B------:R-:W0:Y:S01]  /*0020*/  LDC.64 R2, c[0x0][0x388] ;  /* 0x0000e200ff027b82 */ /* 0x000e220000000a00 */
[----:B------:R-:W1:Y:S07]  /*0030*/  LDCU.64 UR4, c[0x0][0x358] ;  /* 0x00006b00ff0477ac */ /* 0x000e6e0008000a00 */
[----:B------:R-:W2:Y:S01]  /*0040*/  LDC.64 R4, c[0x0][0x380] ;  /* 0x0000e000ff047b82 */ /* 0x000ea20000000a00 */
[----:B0-----:R-:W-:-:S06]  /*0050*/  IMAD.WIDE.U32 R2, R7, 0x4, R2 ;  /* 0x0000000407027825 */ /* 0x001fcc00078e0002 */
[----:B-1----:R-:W3:Y:S01]  /*0060*/  LDG.E R2, desc[UR4][R2.64] ;  /* 0x0000000402027981 */ /* 0x002ee2000c1e1900 */
[----:B--2---:R-:W-:-:S04]  /*0070*/  IMAD.WIDE.U32 R4, R7, 0x4, R4 ;  /* 0x0000000407047825 */ /* 0x004fc800078e0004 */
[----:B---3--:R-:W-:-:S05]  /*0080*/  FMUL R7, R2, R2 ;  /* 0x0000000202077220 */ /* 0x008fca0000400000 */
[----:B------:R-:W-:Y:S01]  /*0090*/  STG.E desc[UR4][R4.64], R7 ;  /* 0x0000000704007986 */ /* 0x000fe2000c101904 */
[----:B------:R-:W-:Y:S05]  /*00a0*/  EXIT ;  /* 0x000000000000794d */ /* 0x000fea0003800000 */
.L_x_10:
        /* <DEDUP_REMOVED lines=13> */
.L_x_12:


//--------------------- .nv.shared.reserved.0     --------------------------
	.section	.nv.shared.reserved.0,"aw",@nobits
	.weak		__nv_reservedSMEM_offset_0_alias
	.size		__nv_reservedSMEM_offset_0_alias, 0, 64
	.other		__nv_reservedSMEM_offset_0_alias,@"STO_CUDA_RESERVED_SHARED STV_DEFAULT"
__nv_reservedSMEM_offset_0_alias:
	.zero		0
	.zero		64


//--------------------- .nv.constant0._Z8calcToChPfPiS_S_S0_iii --------------------------
	.section	.nv.constant0._Z8calcToChPfPiS_S_S0_iii,"a",@progbits
	.sectionflags	@""
	.align	4
.nv.constant0._Z8calcToChPfPiS_S_S0_iii:
	.zero		948


//--------------------- .nv.constant0._Z6squarePfS_ --------------------------
	.section	.nv.constant0._Z6squarePfS_,"a",@progbits
	.sectionflags	@""
	.align	4
.nv.constant0._Z6squarePfS_:
	.zero		912


//--------------------- SYMBOLS --------------------------

	.type		.nv.reservedSmem.offset0,@object
	.size		.nv.reservedSmem.offset0,0x4
